//
// Generated by NVIDIA NVVM Compiler
//
// Compiler Build ID: CL-36424714
// Cuda compilation tools, release 13.0, V13.0.88
// Based on NVVM 20.0.0
//

.version 9.0
.target sm_100
.address_size 64

	// .globl	default_function_kernel0
// _ZZ24default_function_kernel0E8A_shared has been demoted
// _ZZ24default_function_kernel0E8B_shared has been demoted

.visible .entry default_function_kernel0(
	.param .u64 .ptr .align 1 default_function_kernel0_param_0,
	.param .u64 .ptr .align 1 default_function_kernel0_param_1,
	.param .u64 .ptr .align 1 default_function_kernel0_param_2
)
{
	.reg .pred 	%p<3>;
	.reg .b32 	%r<38>;
	.reg .b32 	%f<106>;
	.reg .b64 	%rd<13>;
	// demoted variable
	.shared .align 4 .b8 _ZZ24default_function_kernel0E8A_shared[1024];
	// demoted variable
	.shared .align 4 .b8 _ZZ24default_function_kernel0E8B_shared[1024];
	ld.param.u64 	%rd4, [default_function_kernel0_param_0];
	ld.param.u64 	%rd5, [default_function_kernel0_param_1];
	ld.param.u64 	%rd3, [default_function_kernel0_param_2];
	cvta.to.global.u64 	%rd1, %rd5;
	cvta.to.global.u64 	%rd2, %rd4;
	mov.u32 	%r1, %tid.y;
	shl.b32 	%r12, %r1, 10;
	mov.u32 	%r13, %tid.x;
	shl.b32 	%r2, %r13, 2;
	add.s32 	%r3, %r2, %r12;
	mov.u32 	%r4, %ctaid.x;
	shl.b32 	%r14, %r1, 7;
	mov.u32 	%r15, _ZZ24default_function_kernel0E8A_shared;
	add.s32 	%r16, %r14, %r15;
	add.s32 	%r5, %r16, 76;
	shl.b32 	%r17, %r13, 8;
	mov.u32 	%r18, _ZZ24default_function_kernel0E8B_shared;
	add.s32 	%r6, %r18, %r17;
	mov.b32 	%r36, 0;
	mov.f32 	%f98, 0f00000000;
	mov.f32 	%f99, %f98;
	mov.f32 	%f100, %f98;
	mov.f32 	%f101, %f98;
	mov.f32 	%f102, %f98;
	mov.f32 	%f103, %f98;
	mov.f32 	%f104, %f98;
	mov.f32 	%f105, %f98;
$L__BB0_1:
	bar.sync 	0;
	shl.b32 	%r20, %r36, 4;
	add.s32 	%r21, %r3, %r20;
	mul.wide.u32 	%rd6, %r21, 4;
	add.s64 	%rd7, %rd2, %rd6;
	ld.global.nc.f32 	%f26, [%rd7];
	mad.lo.s32 	%r22, %r1, -992, %r3;
	shl.b32 	%r23, %r22, 2;
	add.s32 	%r25, %r15, %r23;
	st.shared.f32 	[%r25], %f26;
	ld.global.nc.f32 	%f27, [%rd7+4];
	st.shared.f32 	[%r25+4], %f27;
	ld.global.nc.f32 	%f28, [%rd7+8];
	st.shared.f32 	[%r25+8], %f28;
	ld.global.nc.f32 	%f29, [%rd7+12];
	st.shared.f32 	[%r25+12], %f29;
	ld.global.nc.f32 	%f30, [%rd7+2048];
	st.shared.f32 	[%r25+64], %f30;
	ld.global.nc.f32 	%f31, [%rd7+2052];
	st.shared.f32 	[%r25+68], %f31;
	ld.global.nc.f32 	%f32, [%rd7+2056];
	st.shared.f32 	[%r25+72], %f32;
	ld.global.nc.f32 	%f33, [%rd7+2060];
	st.shared.f32 	[%r25+76], %f33;
	shl.b32 	%r26, %r4, 13;
	add.s32 	%r27, %r21, %r26;
	mul.wide.u32 	%rd8, %r27, 4;
	add.s64 	%rd9, %rd1, %rd8;
	ld.global.nc.f32 	%f34, [%rd9];
	mov.u32 	%r28, _ZZ24default_function_kernel0E8B_shared;
	add.s32 	%r29, %r28, %r23;
	st.shared.f32 	[%r29], %f34;
	ld.global.nc.f32 	%f35, [%rd9+4];
	st.shared.f32 	[%r29+4], %f35;
	ld.global.nc.f32 	%f36, [%rd9+8];
	st.shared.f32 	[%r29+8], %f36;
	ld.global.nc.f32 	%f37, [%rd9+12];
	st.shared.f32 	[%r29+12], %f37;
	ld.global.nc.f32 	%f38, [%rd9+2048];
	st.shared.f32 	[%r29+64], %f38;
	ld.global.nc.f32 	%f39, [%rd9+2052];
	st.shared.f32 	[%r29+68], %f39;
	ld.global.nc.f32 	%f40, [%rd9+2056];
	st.shared.f32 	[%r29+72], %f40;
	ld.global.nc.f32 	%f41, [%rd9+2060];
	st.shared.f32 	[%r29+76], %f41;
	bar.sync 	0;
	mov.b32 	%r37, 128;
$L__BB0_2:
	add.s32 	%r30, %r5, %r37;
	ld.shared.f32 	%f42, [%r30+-204];
	ld.shared.f32 	%f43, [%r30+-140];
	add.s32 	%r31, %r6, %r37;
	ld.shared.f32 	%f44, [%r31+-128];
	ld.shared.f32 	%f45, [%r31+-64];
	ld.shared.f32 	%f46, [%r31];
	ld.shared.f32 	%f47, [%r31+64];
	fma.rn.f32 	%f48, %f42, %f44, %f105;
	fma.rn.f32 	%f49, %f42, %f45, %f104;
	fma.rn.f32 	%f50, %f42, %f46, %f103;
	fma.rn.f32 	%f51, %f42, %f47, %f102;
	fma.rn.f32 	%f52, %f43, %f44, %f101;
	fma.rn.f32 	%f53, %f43, %f45, %f100;
	fma.rn.f32 	%f54, %f43, %f46, %f99;
	fma.rn.f32 	%f55, %f43, %f47, %f98;
	ld.shared.f32 	%f56, [%r30+-200];
	ld.shared.f32 	%f57, [%r30+-136];
	ld.shared.f32 	%f58, [%r31+-124];
	ld.shared.f32 	%f59, [%r31+-60];
	ld.shared.f32 	%f60, [%r31+4];
	ld.shared.f32 	%f61, [%r31+68];
	fma.rn.f32 	%f62, %f56, %f58, %f48;
	fma.rn.f32 	%f63, %f56, %f59, %f49;
	fma.rn.f32 	%f64, %f56, %f60, %f50;
	fma.rn.f32 	%f65, %f56, %f61, %f51;
	fma.rn.f32 	%f66, %f57, %f58, %f52;
	fma.rn.f32 	%f67, %f57, %f59, %f53;
	fma.rn.f32 	%f68, %f57, %f60, %f54;
	fma.rn.f32 	%f69, %f57, %f61, %f55;
	ld.shared.f32 	%f70, [%r30+-196];
	ld.shared.f32 	%f71, [%r30+-132];
	ld.shared.f32 	%f72, [%r31+-120];
	ld.shared.f32 	%f73, [%r31+-56];
	ld.shared.f32 	%f74, [%r31+8];
	ld.shared.f32 	%f75, [%r31+72];
	fma.rn.f32 	%f76, %f70, %f72, %f62;
	fma.rn.f32 	%f77, %f70, %f73, %f63;
	fma.rn.f32 	%f78, %f70, %f74, %f64;
	fma.rn.f32 	%f79, %f70, %f75, %f65;
	fma.rn.f32 	%f80, %f71, %f72, %f66;
	fma.rn.f32 	%f81, %f71, %f73, %f67;
	fma.rn.f32 	%f82, %f71, %f74, %f68;
	fma.rn.f32 	%f83, %f71, %f75, %f69;
	ld.shared.f32 	%f84, [%r30+-192];
	ld.shared.f32 	%f85, [%r30+-128];
	ld.shared.f32 	%f86, [%r31+-116];
	ld.shared.f32 	%f87, [%r31+-52];
	ld.shared.f32 	%f88, [%r31+12];
	ld.shared.f32 	%f89, [%r31+76];
	fma.rn.f32 	%f105, %f84, %f86, %f76;
	fma.rn.f32 	%f104, %f84, %f87, %f77;
	fma.rn.f32 	%f103, %f84, %f88, %f78;
	fma.rn.f32 	%f102, %f84, %f89, %f79;
	fma.rn.f32 	%f101, %f85, %f86, %f80;
	fma.rn.f32 	%f100, %f85, %f87, %f81;
	fma.rn.f32 	%f99, %f85, %f88, %f82;
	fma.rn.f32 	%f98, %f85, %f89, %f83;
	add.s32 	%r37, %r37, 16;
	setp.ne.s32 	%p1, %r37, 192;
	@%p1 bra 	$L__BB0_2;
	add.s32 	%r36, %r36, 1;
	setp.ne.s32 	%p2, %r36, 32;
	@%p2 bra 	$L__BB0_1;
	cvta.to.global.u64 	%rd10, %rd3;
	shl.b32 	%r32, %r1, 12;
	shl.b32 	%r33, %r4, 4;
	add.s32 	%r34, %r32, %r33;
	add.s32 	%r35, %r34, %r2;
	mul.wide.u32 	%rd11, %r35, 4;
	add.s64 	%rd12, %rd10, %rd11;
	st.global.f32 	[%rd12], %f105;
	st.global.f32 	[%rd12+4], %f104;
	st.global.f32 	[%rd12+8], %f103;
	st.global.f32 	[%rd12+12], %f102;
	st.global.f32 	[%rd12+8192], %f101;
	st.global.f32 	[%rd12+8196], %f100;
	st.global.f32 	[%rd12+8200], %f99;
	st.global.f32 	[%rd12+8204], %f98;
	ret;

}


// ===== COMPILED SASS (sm_100) =====

	.target	sm_100

	.elftype	@"ET_EXEC"


//--------------------- .note.nv.tkinfo           --------------------------
	.section	.note.nv.tkinfo,"",@"SHT_NOTE"
	.sectionflags	@"SHF_NOTE_NV_TKINFO"
	.tkinfo
        /*0018*/ 	.word	0x00000002
        /*0030*/ 	.string	""
        /*0030*/ 	.string	"ptxas"
        /*0030*/ 	.string	"Cuda compilation tools, release 13.0, V13.0.88"
        /*0030*/ 	.string	"Build cuda_13.0.r13.0/compiler.36424714_0"
        /*0030*/ 	.string	"-arch sm_100 -m 64 "



//--------------------- .note.nv.cuinfo           --------------------------
	.section	.note.nv.cuinfo,"",@"SHT_NOTE"
	.sectionflags	@"SHF_NOTE_NV_CUINFO"
        /*0018*/ 	.short	0x0002
        /*001a*/ 	.short	0x0064
        /*001c*/ 	.short	0x0082
	.zero		2


//--------------------- .nv.info                  --------------------------
	.section	.nv.info,"",@"SHT_CUDA_INFO"
	.align	4


	//----- nvinfo : EIATTR_REGCOUNT
	.align		4
        /*0000*/ 	.byte	0x04, 0x2f
        /*0002*/ 	.short	(.L_1 - .L_0)
	.align		4
.L_0:
        /*0004*/ 	.word	index@(default_function_kernel0)
        /*0008*/ 	.word	0x0000002d


	//----- nvinfo : EIATTR_FRAME_SIZE
	.align		4
.L_1:
        /*000c*/ 	.byte	0x04, 0x11
        /*000e*/ 	.short	(.L_3 - .L_2)
	.align		4
.L_2:
        /*0010*/ 	.word	index@(default_function_kernel0)
        /*0014*/ 	.word	0x00000000


	//----- nvinfo : EIATTR_MIN_STACK_SIZE
	.align		4
.L_3:
        /*0018*/ 	.byte	0x04, 0x12
        /*001a*/ 	.short	(.L_5 - .L_4)
	.align		4
.L_4:
        /*001c*/ 	.word	index@(default_function_kernel0)
        /*0020*/ 	.word	0x00000000
.L_5:


//--------------------- .nv.compat                --------------------------
	.section	.nv.compat,"",@"SHT_CUDA_COMPAT_INFO"
	.align	4
        /*0000*/ 	.byte	0x02, 0x09, 0x00, 0x00, 0x02, 0x02, 0x01, 0x00, 0x02, 0x05, 0x05, 0x00, 0x03, 0x07, 0x01, 0x01
        /*0010*/ 	.byte	0x02, 0x03, 0x00, 0x00, 0x02, 0x06, 0x01, 0x00, 0x04, 0x0b, 0x08, 0x00, 0x09, 0x00, 0x00, 0x00
        /*0020*/ 	.byte	0x00, 0x00, 0x00, 0x00


//--------------------- .nv.info.default_function_kernel0 --------------------------
	.section	.nv.info.default_function_kernel0,"",@"SHT_CUDA_INFO"
	.sectionflags	@""
	.align	4


	//----- nvinfo : EIATTR_CUDA_API_VERSION
	.align		4
        /*0000*/ 	.byte	0x04, 0x37
        /*0002*/ 	.short	(.L_7 - .L_6)
.L_6:
        /*0004*/ 	.word	0x00000082


	//----- nvinfo : EIATTR_KPARAM_INFO
	.align		4
.L_7:
        /*0008*/ 	.byte	0x04, 0x17
        /*000a*/ 	.short	(.L_9 - .L_8)
.L_8:
        /*000c*/ 	.word	0x00000000
        /*0010*/ 	.short	0x0002
        /*0012*/ 	.short	0x0010
        /*0014*/ 	.byte	0x00, 0xf5, 0x21, 0x00


	//----- nvinfo : EIATTR_KPARAM_INFO
	.align		4
.L_9:
        /*0018*/ 	.byte	0x04, 0x17
        /*001a*/ 	.short	(.L_11 - .L_10)
.L_10:
        /*001c*/ 	.word	0x00000000
        /*0020*/ 	.short	0x0001
        /*0022*/ 	.short	0x0008
        /*0024*/ 	.byte	0x00, 0xf5, 0x21, 0x00


	//----- nvinfo : EIATTR_KPARAM_INFO
	.align		4
.L_11:
        /*0028*/ 	.byte	0x04, 0x17
        /*002a*/ 	.short	(.L_13 - .L_12)
.L_12:
        /*002c*/ 	.word	0x00000000
        /*0030*/ 	.short	0x0000
        /*0032*/ 	.short	0x0000
        /*0034*/ 	.byte	0x00, 0xf5, 0x21, 0x00


	//----- nvinfo : EIATTR_SPARSE_MMA_MASK
	.align		4
.L_13:
        /*0038*/ 	.byte	0x03, 0x50
        /*003a*/ 	.short	0x0000


	//----- nvinfo : EIATTR_MAXREG_COUNT
	.align		4
        /*003c*/ 	.byte	0x03, 0x1b
        /*003e*/ 	.short	0x00ff


	//----- nvinfo : EIATTR_NUM_BARRIERS
	.align		4
        /*0040*/ 	.byte	0x02, 0x4c
        /*0042*/ 	.byte	0x01
	.zero		1


	//----- nvinfo : EIATTR_MERCURY_ISA_VERSION
	.align		4
        /*0044*/ 	.byte	0x03, 0x5f
        /*0046*/ 	.short	0x0101


	//----- nvinfo : EIATTR_VRC_CTA_INIT_COUNT
	.align		4
        /*0048*/ 	.byte	0x02, 0x4a
	.zero		1
	.zero		1


	//----- nvinfo : EIATTR_EXIT_INSTR_OFFSETS
	.align		4
        /*004c*/ 	.byte	0x04, 0x1c
        /*004e*/ 	.short	(.L_15 - .L_14)


	//   ....[0]....
.L_14:
        /*0050*/ 	.word	0x00000db0


	//----- nvinfo : EIATTR_CBANK_PARAM_SIZE
	.align		4
.L_15:
        /*0054*/ 	.byte	0x03, 0x19
        /*0056*/ 	.short	0x0018


	//----- nvinfo : EIATTR_PARAM_CBANK
	.align		4
        /*0058*/ 	.byte	0x04, 0x0a
        /*005a*/ 	.short	(.L_17 - .L_16)
	.align		4
.L_16:
        /*005c*/ 	.word	index@(.nv.constant0.default_function_kernel0)
        /*0060*/ 	.short	0x0380
        /*0062*/ 	.short	0x0018


	//----- nvinfo : EIATTR_SW_WAR
	.align		4
.L_17:
        /*0064*/ 	.byte	0x04, 0x36
        /*0066*/ 	.short	(.L_19 - .L_18)
.L_18:
        /*0068*/ 	.word	0x00000008
.L_19:


//--------------------- .nv.callgraph             --------------------------
	.section	.nv.callgraph,"",@"SHT_CUDA_CALLGRAPH"
	.align	4
	.sectionentsize	8
	.align		4
        /*0000*/ 	.word	0x00000000
	.align		4
        /*0004*/ 	.word	0xffffffff
	.align		4
        /*0008*/ 	.word	0x00000000
	.align		4
        /*000c*/ 	.word	0xfffffffe
	.align		4
        /*0010*/ 	.word	0x00000000
	.align		4
        /*0014*/ 	.word	0xfffffffd
	.align		4
        /*0018*/ 	.word	0x00000000
	.align		4
        /*001c*/ 	.word	0xfffffffc


//--------------------- .text.default_function_kernel0 --------------------------
	.section	.text.default_function_kernel0,"ax",@progbits
	.align	128
        .global         default_function_kernel0
        .type           default_function_kernel0,@function
        .size           default_function_kernel0,(.L_x_2 - default_function_kernel0)
        .other          default_function_kernel0,@"STO_CUDA_ENTRY STV_DEFAULT"
default_function_kernel0:
.text.default_function_kernel0:
[----:B------:R-:W-:Y:S01]  /*0000*/  LDC R1, c[0x0][0x37c] ;  /* 0x0000df00ff017b82 */ /* 0x000fe20000000800 */
[----:B------:R-:W0:Y:S07]  /*0010*/  S2R R36, SR_TID.X ;  /* 0x0000000000247919 */ /* 0x000e2e0000002100 */
[----:B------:R-:W1:Y:S01]  /*0020*/  S2UR UR6, SR_CgaCtaId ;  /* 0x00000000000679c3 */ /* 0x000e620000008800 */
[----:B------:R-:W-:Y:S01]  /*0030*/  UMOV UR4, 0x400 ;  /* 0x0000040000047882 */ /* 0x000fe20000000000 */
[----:B------:R-:W-:Y:S01]  /*0040*/  HFMA2 R3, -RZ, RZ, 0, 0 ;  /* 0x00000000ff037431 */ /* 0x000fe200000001ff */
[----:B------:R-:W2:Y:S01]  /*0050*/  S2R R2, SR_TID.Y ;  /* 0x0000000000027919 */ /* 0x000ea20000002200 */
[----:B------:R-:W-:Y:S01]  /*0060*/  UIADD3 UR5, UPT, UPT, UR4, 0x400, URZ ;  /* 0x0000040004057890 */ /* 0x000fe2000fffe0ff */
[----:B------:R-:W-:-:S02]  /*0070*/  CS2R R22, SRZ ;  /* 0x0000000000167805 */ /* 0x000fc4000001ff00 */
[----:B------:R-:W-:Y:S01]  /*0080*/  CS2R R20, SRZ ;  /* 0x0000000000147805 */ /* 0x000fe2000001ff00 */
[----:B------:R-:W3:Y:S01]  /*0090*/  S2R R0, SR_CTAID.X ;  /* 0x0000000000007919 */ /* 0x000ee20000002500 */
[----:B------:R-:W-:Y:S02]  /*00a0*/  CS2R R26, SRZ ;  /* 0x00000000001a7805 */ /* 0x000fe4000001ff00 */
[----:B------:R-:W-:Y:S01]  /*00b0*/  CS2R R24, SRZ ;  /* 0x0000000000187805 */ /* 0x000fe2000001ff00 */
[----:B------:R-:W4:Y:S01]  /*00c0*/  LDCU.64 UR8, c[0x0][0x358] ;  /* 0x00006b00ff0877ac */ /* 0x000f220008000a00 */
[----:B-1----:R-:W-:Y:S02]  /*00d0*/  ULEA UR4, UR6, UR4, 0x18 ;  /* 0x0000000406047291 */ /* 0x002fe4000f8ec0ff */
[----:B------:R-:W-:Y:S01]  /*00e0*/  ULEA UR5, UR6, UR5, 0x18 ;  /* 0x0000000506057291 */ /* 0x000fe2000f8ec0ff */
[----:B0-----:R-:W-:-:S05]  /*00f0*/  SHF.L.U32 R5, R36, 0x2, RZ ;  /* 0x0000000224057819 */ /* 0x001fca00000006ff */
[----:B------:R-:W-:Y:S02]  /*0100*/  LEA R36, R36, UR5, 0x8 ;  /* 0x0000000524247c11 */ /* 0x000fe4000f8e40ff */
[C---:B--2---:R-:W-:Y:S02]  /*0110*/  LEA R38, R2.reuse, R5, 0xa ;  /* 0x0000000502267211 */ /* 0x044fe400078e50ff */
[----:B----4-:R-:W-:-:S07]  /*0120*/  LEA R37, R2, UR4, 0x7 ;  /* 0x0000000402257c11 */ /* 0x010fce000f8e38ff */
.L_x_0:
[----:B------:R-:W0:Y:S01]  /*0130*/  LDC.64 R30, c[0x0][0x380] ;  /* 0x0000e000ff1e7b82 */ /* 0x000e220000000a00 */
[----:B------:R-:W-:-:S04]  /*0140*/  LEA R5, R3, R38, 0x4 ;  /* 0x0000002603057211 */ /* 0x000fc800078e20ff */
[----:B---3--:R-:W-:-:S03]  /*0150*/  LEA R7, R0, R5, 0xd ;  /* 0x0000000500077211 */ /* 0x008fc600078e68ff */
[----:B------:R-:W1:Y:S01]  /*0160*/  LDC.64 R28, c[0x0][0x388] ;  /* 0x0000e200ff1c7b82 */ /* 0x000e620000000a00 */
[----:B0-----:R-:W-:-:S05]  /*0170*/  IMAD.WIDE.U32 R30, R5, 0x4, R30 ;  /* 0x00000004051e7825 */ /* 0x001fca00078e001e */
[----:B------:R-:W2:Y:S01]  /*0180*/  LDG.E.CONSTANT R4, desc[UR8][R30.64] ;  /* 0x000000081e047981 */ /* 0x000ea2000c1e9900 */
[----:B-1----:R-:W-:-:S03]  /*0190*/  IMAD.WIDE.U32 R28, R7, 0x4, R28 ;  /* 0x00000004071c7825 */ /* 0x002fc600078e001c */
[----:B------:R-:W2:Y:S04]  /*01a0*/  LDG.E.CONSTANT R5, desc[UR8][R30.64+0x4] ;  /* 0x000004081e057981 */ /* 0x000ea8000c1e9900 */
[----:B------:R-:W2:Y:S04]  /*01b0*/  LDG.E.CONSTANT R6, desc[UR8][R30.64+0x8] ;  /* 0x000008081e067981 */ /* 0x000ea8000c1e9900 */
[----:B------:R-:W2:Y:S04]  /*01c0*/  LDG.E.CONSTANT R7, desc[UR8][R30.64+0xc] ;  /* 0x00000c081e077981 */ /* 0x000ea8000c1e9900 */
[----:B------:R-:W3:Y:S04]  /*01d0*/  LDG.E.CONSTANT R8, desc[UR8][R30.64+0x800] ;  /* 0x000800081e087981 */ /* 0x000ee8000c1e9900 */
[----:B------:R-:W3:Y:S04]  /*01e0*/  LDG.E.CONSTANT R9, desc[UR8][R30.64+0x804] ;  /* 0x000804081e097981 */ /* 0x000ee8000c1e9900 */
[----:B------:R-:W3:Y:S04]  /*01f0*/  LDG.E.CONSTANT R10, desc[UR8][R30.64+0x808] ;  /* 0x000808081e0a7981 */ /* 0x000ee8000c1e9900 */
[----:B------:R-:W3:Y:S04]  /*0200*/  LDG.E.CONSTANT R11, desc[UR8][R30.64+0x80c] ;  /* 0x00080c081e0b7981 */ /* 0x000ee8000c1e9900 */
[----:B------:R-:W4:Y:S04]  /*0210*/  LDG.E.CONSTANT R12, desc[UR8][R28.64] ;  /* 0x000000081c0c7981 */ /* 0x000f28000c1e9900 */
[----:B------:R-:W4:Y:S04]  /*0220*/  LDG.E.CONSTANT R13, desc[UR8][R28.64+0x4] ;  /* 0x000004081c0d7981 */ /* 0x000f28000c1e9900 */
[----:B------:R-:W4:Y:S04]  /*0230*/  LDG.E.CONSTANT R14, desc[UR8][R28.64+0x8] ;  /* 0x000008081c0e7981 */ /* 0x000f28000c1e9900 */
[----:B------:R-:W4:Y:S04]  /*0240*/  LDG.E.CONSTANT R15, desc[UR8][R28.64+0xc] ;  /* 0x00000c081c0f7981 */ /* 0x000f28000c1e9900 */
[----:B------:R-:W5:Y:S04]  /*0250*/  LDG.E.CONSTANT R16, desc[UR8][R28.64+0x800] ;  /* 0x000800081c107981 */ /* 0x000f68000c1e9900 */
[----:B------:R-:W5:Y:S04]  /*0260*/  LDG.E.CONSTANT R17, desc[UR8][R28.64+0x804] ;  /* 0x000804081c117981 */ /* 0x000f68000c1e9900 */
[----:B------:R-:W5:Y:S04]  /*0270*/  LDG.E.CONSTANT R18, desc[UR8][R28.64+0x808] ;  /* 0x000808081c127981 */ /* 0x000f68000c1e9900 */
[----:B------:R-:W5:Y:S01]  /*0280*/  LDG.E.CONSTANT R19, desc[UR8][R28.64+0x80c] ;  /* 0x00080c081c137981 */ /* 0x000f62000c1e9900 */
[----:B------:R-:W-:-:S05]  /*0290*/  IMAD R32, R2, -0x3e0, R38 ;  /* 0xfffffc2002207824 */ /* 0x000fca00078e0226 */
[C---:B------:R-:W-:Y:S01]  /*02a0*/  LEA R33, R32.reuse, UR4, 0x2 ;  /* 0x0000000420217c11 */ /* 0x040fe2000f8e10ff */
[----:B------:R-:W-:Y:S01]  /*02b0*/  BAR.SYNC.DEFER_BLOCKING 0x0 ;  /* 0x0000000000007b1d */ /* 0x000fe20000010000 */
[----:B------:R-:W-:-:S05]  /*02c0*/  LEA R32, R32, UR5, 0x2 ;  /* 0x0000000520207c11 */ /* 0x000fca000f8e10ff */
[----:B--2---:R-:W-:Y:S04]  /*02d0*/  STS.128 [R33], R4 ;  /* 0x0000000421007388 */ /* 0x004fe80000000c00 */
[----:B---3--:R-:W-:Y:S04]  /*02e0*/  STS.128 [R33+0x40], R8 ;  /* 0x0000400821007388 */ /* 0x008fe80000000c00 */
[----:B----4-:R-:W-:Y:S04]  /*02f0*/  STS.128 [R32], R12 ;  /* 0x0000000c20007388 */ /* 0x010fe80000000c00 */
[----:B-----5:R-:W-:Y:S01]  /*0300*/  STS.128 [R32+0x40], R16 ;  /* 0x0000401020007388 */ /* 0x020fe20000000c00 */
[----:B------:R-:W-:Y:S06]  /*0310*/  BAR.SYNC.DEFER_BLOCKING 0x0 ;  /* 0x0000000000007b1d */ /* 0x000fec0000010000 */
[----:B------:R-:W-:Y:S04]  /*0320*/  LDS.128 R4, [R37] ;  /* 0x0000000025047984 */ /* 0x000fe80000000c00 */
[----:B------:R-:W0:Y:S04]  /*0330*/  LDS.128 R12, [R36] ;  /* 0x00000000240c7984 */ /* 0x000e280000000c00 */
[----:B------:R-:W1:Y:S04]  /*0340*/  LDS.128 R8, [R37+0x40] ;  /* 0x0000400025087984 */ /* 0x000e680000000c00 */
[----:B------:R-:W2:Y:S01]  /*0350*/  LDS.128 R16, [R36+0x40] ;  /* 0x0000400024107984 */ /* 0x000ea20000000c00 */
[-C--:B0-----:R-:W-:Y:S01]  /*0360*/  FFMA R24, R4, R12.reuse, R24 ;  /* 0x0000000c04187223 */ /* 0x081fe20000000018 */
[----:B-1----:R-:W-:Y:S01]  /*0370*/  FFMA R28, R8, R12, R26 ;  /* 0x0000000c081c7223 */ /* 0x002fe2000000001a */
[----:B--2---:R-:W-:-:S02]  /*0380*/  FFMA R26, R4, R16, R25 ;  /* 0x00000010041a7223 */ /* 0x004fc40000000019 */
[-C--:B------:R-:W-:Y:S01]  /*0390*/  FFMA R25, R5, R13.reuse, R24 ;  /* 0x0000000d05197223 */ /* 0x080fe20000000018 */
[----:B------:R-:W-:Y:S02]  /*03a0*/  FFMA R13, R9, R13, R28 ;  /* 0x0000000d090d7223 */ /* 0x000fe4000000001c */
[----:B------:R-:W0:Y:S01]  /*03b0*/  LDS.128 R28, [R36+0x80] ;  /* 0x00008000241c7984 */ /* 0x000e220000000c00 */
[----:B------:R-:W-:Y:S01]  /*03c0*/  FFMA R34, R8, R16, R27 ;  /* 0x0000001008227223 */ /* 0x000fe2000000001b */
[----:B------:R-:W-:-:S03]  /*03d0*/  FFMA R27, R5, R17, R26 ;  /* 0x00000011051b7223 */ /* 0x000fc6000000001a */
[----:B------:R-:W-:Y:S02]  /*03e0*/  FFMA R17, R9, R17, R34 ;  /* 0x0000001109117223 */ /* 0x000fe40000000022 */
[----:B------:R-:W1:Y:S01]  /*03f0*/  LDS.128 R32, [R36+0xc0] ;  /* 0x0000c00024207984 */ /* 0x000e620000000c00 */
[-C--:B------:R-:W-:Y:S01]  /*0400*/  FFMA R12, R6, R14.reuse, R25 ;  /* 0x0000000e060c7223 */ /* 0x080fe20000000019 */
[----:B------:R-:W-:Y:S01]  /*0410*/  FFMA R40, R10, R14, R13 ;  /* 0x0000000e0a287223 */ /* 0x000fe2000000000d */
[----:B------:R-:W-:Y:S02]  /*0420*/  FFMA R14, R6, R18, R27 ;  /* 0x00000012060e7223 */ /* 0x000fe4000000001b */
[-C--:B------:R-:W-:Y:S01]  /*0430*/  FFMA R39, R7, R15.reuse, R12 ;  /* 0x0000000f07277223 */ /* 0x080fe2000000000c */
[----:B------:R-:W-:Y:S01]  /*0440*/  FFMA R40, R11, R15, R40 ;  /* 0x0000000f0b287223 */ /* 0x000fe20000000028 */
[----:B------:R-:W-:Y:S01]  /*0450*/  FFMA R41, R7, R19, R14 ;  /* 0x0000001307297223 */ /* 0x000fe2000000000e */
[----:B------:R-:W-:Y:S01]  /*0460*/  LDS.128 R24, [R36+0x50] ;  /* 0x0000500024187984 */ /* 0x000fe20000000c00 */
[-C--:B0-----:R-:W-:Y:S01]  /*0470*/  FFMA R20, R4, R28.reuse, R20 ;  /* 0x0000001c04147223 */ /* 0x081fe20000000014 */
[----:B------:R-:W-:-:S03]  /*0480*/  FFMA R28, R8, R28, R21 ;  /* 0x0000001c081c7223 */ /* 0x000fc60000000015 */
[-C--:B------:R-:W-:Y:S01]  /*0490*/  FFMA R13, R5, R29.reuse, R20 ;  /* 0x0000001d050d7223 */ /* 0x080fe20000000014 */
[----:B------:R-:W-:Y:S01]  /*04a0*/  FFMA R29, R9, R29, R28 ;  /* 0x0000001d091d7223 */ /* 0x000fe2000000001c */
[-C--:B-1----:R-:W-:Y:S01]  /*04b0*/  FFMA R4, R4, R32.reuse, R22 ;  /* 0x0000002004047223 */ /* 0x082fe20000000016 */
[----:B------:R-:W-:Y:S01]  /*04c0*/  FFMA R8, R8, R32, R23 ;  /* 0x0000002008087223 */ /* 0x000fe20000000017 */
[----:B------:R-:W-:Y:S01]  /*04d0*/  FFMA R28, R6, R30, R13 ;  /* 0x0000001e061c7223 */ /* 0x000fe2000000000d */
[----:B------:R-:W-:Y:S04]  /*04e0*/  LDS.128 R20, [R36+0x10] ;  /* 0x0000100024147984 */ /* 0x000fe80000000c00 */
[----:B------:R-:W0:Y:S01]  /*04f0*/  LDS.128 R12, [R37+0x10] ;  /* 0x00001000250c7984 */ /* 0x000e220000000c00 */
[----:B------:R-:W-:Y:S01]  /*0500*/  FFMA R42, R10, R18, R17 ;  /* 0x000000120a2a7223 */ /* 0x000fe20000000011 */
[-C--:B------:R-:W-:Y:S01]  /*0510*/  FFMA R5, R5, R33.reuse, R4 ;  /* 0x0000002105057223 */ /* 0x080fe20000000004 */
[----:B------:R-:W-:-:S02]  /*0520*/  FFMA R9, R9, R33, R8 ;  /* 0x0000002109097223 */ /* 0x000fc40000000008 */
[----:B------:R-:W-:Y:S01]  /*0530*/  FFMA R42, R11, R19, R42 ;  /* 0x000000130b2a7223 */ /* 0x000fe2000000002a */
[----:B------:R-:W-:Y:S01]  /*0540*/  FFMA R6, R6, R34, R5 ;  /* 0x0000002206067223 */ /* 0x000fe20000000005 */
[----:B------:R-:W1:Y:S01]  /*0550*/  LDS.128 R16, [R37+0x50] ;  /* 0x0000500025107984 */ /* 0x000e620000000c00 */
[C---:B------:R-:W-:Y:S01]  /*0560*/  FFMA R30, R10.reuse, R30, R29 ;  /* 0x0000001e0a1e7223 */ /* 0x040fe2000000001d */
[----:B------:R-:W-:Y:S01]  /*0570*/  FFMA R10, R10, R34, R9 ;  /* 0x000000220a0a7223 */ /* 0x000fe20000000009 */
[C---:B------:R-:W-:Y:S01]  /*0580*/  FFMA R28, R7.reuse, R31, R28 ;  /* 0x0000001f071c7223 */ /* 0x040fe2000000001c */
[----:B------:R-:W-:Y:S01]  /*0590*/  FFMA R29, R7, R35, R6 ;  /* 0x00000023071d7223 */ /* 0x000fe20000000006 */
[C---:B------:R-:W-:Y:S01]  /*05a0*/  FFMA R31, R11.reuse, R31, R30 ;  /* 0x0000001f0b1f7223 */ /* 0x040fe2000000001e */
[----:B------:R-:W-:Y:S01]  /*05b0*/  FFMA R35, R11, R35, R10 ;  /* 0x000000230b237223 */ /* 0x000fe2000000000a */
[C---:B0-----:R-:W-:Y:S01]  /*05c0*/  FFMA R4, R12.reuse, R20, R39 ;  /* 0x000000140c047223 */ /* 0x041fe20000000027 */
[----:B------:R-:W-:-:S03]  /*05d0*/  FFMA R8, R12, R24, R41 ;  /* 0x000000180c087223 */ /* 0x000fc60000000029 */
[C---:B------:R-:W-:Y:S02]  /*05e0*/  FFMA R33, R13.reuse, R21, R4 ;  /* 0x000000150d217223 */ /* 0x040fe40000000004 */
[----:B------:R-:W0:Y:S01]  /*05f0*/  LDS.128 R4, [R36+0x90] ;  /* 0x0000900024047984 */ /* 0x000e220000000c00 */
[----:B------:R-:W-:-:S03]  /*0600*/  FFMA R39, R13, R25, R8 ;  /* 0x000000190d277223 */ /* 0x000fc60000000008 */
[----:B------:R-:W2:Y:S01]  /*0610*/  LDS.128 R8, [R36+0xd0] ;  /* 0x0000d00024087984 */ /* 0x000ea20000000c00 */
[C---:B-1----:R-:W-:Y:S01]  /*0620*/  FFMA R40, R16.reuse, R20, R40 ;  /* 0x0000001410287223 */ /* 0x042fe20000000028 */
[----:B------:R-:W-:-:S03]  /*0630*/  FFMA R42, R16, R24, R42 ;  /* 0x00000018102a7223 */ /* 0x000fc6000000002a */
[C---:B------:R-:W-:Y:S01]  /*0640*/  FFMA R21, R17.reuse, R21, R40 ;  /* 0x0000001511157223 */ /* 0x040fe20000000028 */
[----:B------:R-:W-:Y:S01]  /*0650*/  FFMA R25, R17, R25, R42 ;  /* 0x0000001911197223 */ /* 0x000fe2000000002a */
[-C--:B------:R-:W-:Y:S02]  /*0660*/  FFMA R20, R14, R22.reuse, R33 ;  /* 0x000000160e147223 */ /* 0x080fe40000000021 */
[----:B------:R-:W-:Y:S01]  /*0670*/  FFMA R40, R18, R22, R21 ;  /* 0x0000001612287223 */ /* 0x000fe20000000015 */
[-C--:B------:R-:W-:Y:S01]  /*0680*/  FFMA R22, R14, R26.reuse, R39 ;  /* 0x0000001a0e167223 */ /* 0x080fe20000000027 */
[----:B------:R-:W-:Y:S01]  /*0690*/  FFMA R42, R18, R26, R25 ;  /* 0x0000001a122a7223 */ /* 0x000fe20000000019 */
[-C--:B------:R-:W-:Y:S01]  /*06a0*/  FFMA R39, R15, R23.reuse, R20 ;  /* 0x000000170f277223 */ /* 0x080fe20000000014 */
[----:B------:R-:W-:Y:S01]  /*06b0*/  FFMA R40, R19, R23, R40 ;  /* 0x0000001713287223 */ /* 0x000fe20000000028 */
[-C--:B------:R-:W-:Y:S01]  /*06c0*/  FFMA R41, R15, R27.reuse, R22 ;  /* 0x0000001b0f297223 */ /* 0x080fe20000000016 */
[----:B------:R-:W-:-:S02]  /*06d0*/  FFMA R42, R19, R27, R42 ;  /* 0x0000001b132a7223 */ /* 0x000fc4000000002a */
[----:B------:R-:W-:Y:S01]  /*06e0*/  LDS.128 R24, [R36+0x60] ;  /* 0x0000600024187984 */ /* 0x000fe20000000c00 */
[C---:B0-----:R-:W-:Y:S01]  /*06f0*/  FFMA R28, R12.reuse, R4, R28 ;  /* 0x000000040c1c7223 */ /* 0x041fe2000000001c */
[----:B--2---:R-:W-:-:S03]  /*0700*/  FFMA R12, R12, R8, R29 ;  /* 0x000000080c0c7223 */ /* 0x004fc6000000001d */
[C---:B------:R-:W-:Y:S01]  /*0710*/  FFMA R21, R13.reuse, R5, R28 ;  /* 0x000000050d157223 */ /* 0x040fe2000000001c */
[----:B------:R-:W-:Y:S01]  /*0720*/  FFMA R8, R16, R8, R35 ;  /* 0x0000000810087223 */ /* 0x000fe20000000023 */
[-C--:B------:R-:W-:Y:S02]  /*0730*/  FFMA R13, R13, R9.reuse, R12 ;  /* 0x000000090d0d7223 */ /* 0x080fe4000000000c */
[----:B------:R-:W-:Y:S01]  /*0740*/  FFMA R12, R14, R6, R21 ;  /* 0x000000060e0c7223 */ /* 0x000fe20000000015 */
[----:B------:R-:W0:Y:S04]  /*0750*/  LDS.128 R32, [R37+0x20] ;  /* 0x0000200025207984 */ /* 0x000e280000000c00 */
[----:B------:R-:W1:Y:S01]  /*0760*/  LDS.128 R20, [R36+0x20] ;  /* 0x0000200024147984 */ /* 0x000e620000000c00 */
[----:B------:R-:W-:Y:S01]  /*0770*/  FFMA R4, R16, R4, R31 ;  /* 0x0000000410047223 */ /* 0x000fe2000000001f */
[C---:B------:R-:W-:Y:S01]  /*0780*/  FFMA R9, R17.reuse, R9, R8 ;  /* 0x0000000911097223 */ /* 0x040fe20000000008 */
[-C--:B------:R-:W-:Y:S01]  /*0790*/  FFMA R14, R14, R10.reuse, R13 ;  /* 0x0000000a0e0e7223 */ /* 0x080fe2000000000d */
[----:B------:R-:W2:Y:S01]  /*07a0*/  LDS.128 R28, [R37+0x60] ;  /* 0x00006000251c7984 */ /* 0x000ea20000000c00 */
[----:B------:R-:W-:Y:S01]  /*07b0*/  FFMA R5, R17, R5, R4 ;  /* 0x0000000511057223 */ /* 0x000fe20000000004 */
[----:B------:R-:W-:-:S03]  /*07c0*/  FFMA R10, R18, R10, R9 ;  /* 0x0000000a120a7223 */ /* 0x000fc60000000009 */
[----:B------:R-:W-:Y:S01]  /*07d0*/  FFMA R6, R18, R6, R5 ;  /* 0x0000000612067223 */ /* 0x000fe20000000005 */
[C---:B------:R-:W-:Y:S01]  /*07e0*/  FFMA R12, R15.reuse, R7, R12 ;  /* 0x000000070f0c7223 */ /* 0x040fe2000000000c */
[----:B------:R-:W-:Y:S02]  /*07f0*/  FFMA R15, R15, R11, R14 ;  /* 0x0000000b0f0f7223 */ /* 0x000fe4000000000e */
[C---:B------:R-:W-:Y:S01]  /*0800*/  FFMA R13, R19.reuse, R7, R6 ;  /* 0x00000007130d7223 */ /* 0x040fe20000000006 */
[----:B------:R-:W-:Y:S02]  /*0810*/  FFMA R19, R19, R11, R10 ;  /* 0x0000000b13137223 */ /* 0x000fe4000000000a */
[----:B------:R-:W3:Y:S01]  /*0820*/  LDS.128 R8, [R36+0xa0] ;  /* 0x0000a00024087984 */ /* 0x000ee20000000c00 */
[C---:B0-----:R-:W-:Y:S01]  /*0830*/  FFMA R6, R32.reuse, R24, R41 ;  /* 0x0000001820067223 */ /* 0x041fe20000000029 */
[----:B-1----:R-:W-:-:S03]  /*0840*/  FFMA R4, R32, R20, R39 ;  /* 0x0000001420047223 */ /* 0x002fc60000000027 */
[C---:B------:R-:W-:Y:S01]  /*0850*/  FFMA R39, R33.reuse, R25, R6 ;  /* 0x0000001921277223 */ /* 0x040fe20000000006 */
[----:B------:R-:W-:Y:S02]  /*0860*/  FFMA R17, R33, R21, R4 ;  /* 0x0000001521117223 */ /* 0x000fe40000000004 */
[----:B------:R-:W0:Y:S01]  /*0870*/  LDS.128 R4, [R36+0xe0] ;  /* 0x0000e00024047984 */ /* 0x000e220000000c00 */
[----:B--2---:R-:W-:Y:S01]  /*0880*/  FFMA R42, R28, R24, R42 ;  /* 0x000000181c2a7223 */ /* 0x004fe2000000002a */
[C---:B------:R-:W-:Y:S01]  /*0890*/  FFMA R14, R34.reuse, R22, R17 ;  /* 0x00000016220e7223 */ /* 0x040fe20000000011 */
[----:B------:R-:W-:Y:S02]  /*08a0*/  FFMA R16, R34, R26, R39 ;  /* 0x0000001a22107223 */ /* 0x000fe40000000027 */
[----:B------:R-:W-:Y:S01]  /*08b0*/  FFMA R25, R29, R25, R42 ;  /* 0x000000191d197223 */ /* 0x000fe2000000002a */
[-C--:B---3--:R-:W-:Y:S01]  /*08c0*/  FFMA R12, R32, R8.reuse, R12 ;  /* 0x00000008200c7223 */ /* 0x088fe2000000000c */
[----:B------:R-:W-:-:S02]  /*08d0*/  FFMA R8, R28, R8, R13 ;  /* 0x000000081c087223 */ /* 0x000fc4000000000d */
[----:B------:R-:W-:Y:S01]  /*08e0*/  FFMA R42, R30, R26, R25 ;  /* 0x0000001a1e2a7223 */ /* 0x000fe20000000019 */
[----:B------:R-:W-:Y:S01]  /*08f0*/  FFMA R13, R33, R9, R12 ;  /* 0x00000009210d7223 */ /* 0x000fe2000000000c */
[----:B------:R-:W-:Y:S01]  /*0900*/  FFMA R40, R28, R20, R40 ;  /* 0x000000141c287223 */ /* 0x000fe20000000028 */
[C---:B------:R-:W-:Y:S01]  /*0910*/  FFMA R39, R35.reuse, R23, R14 ;  /* 0x0000001723277223 */ /* 0x040fe2000000000e */
[-C--:B------:R-:W-:Y:S01]  /*0920*/  FFMA R41, R35, R27.reuse, R16 ;  /* 0x0000001b23297223 */ /* 0x080fe20000000010 */
[----:B------:R-:W-:Y:S02]  /*0930*/  FFMA R42, R31, R27, R42 ;  /* 0x0000001b1f2a7223 */ /* 0x000fe4000000002a */
[----:B------:R-:W-:Y:S01]  /*0940*/  LDS.128 R24, [R36+0x70] ;  /* 0x0000700024187984 */ /* 0x000fe20000000c00 */
[-C--:B0-----:R-:W-:Y:S01]  /*0950*/  FFMA R32, R32, R4.reuse, R15 ;  /* 0x0000000420207223 */ /* 0x081fe2000000000f */
[----:B------:R-:W-:Y:S01]  /*0960*/  FFMA R4, R28, R4, R19 ;  /* 0x000000041c047223 */ /* 0x000fe20000000013 */
[----:B------:R-:W-:Y:S01]  /*0970*/  FFMA R28, R34, R10, R13 ;  /* 0x0000000a221c7223 */ /* 0x000fe2000000000d */
[----:B------:R-:W-:Y:S04]  /*0980*/  LDS.128 R16, [R36+0x30] ;  /* 0x0000300024107984 */ /* 0x000fe80000000c00 */
[----:B------:R-:W0:Y:S01]  /*0990*/  LDS.128 R12, [R37+0x30] ;  /* 0x00003000250c7984 */ /* 0x000e220000000c00 */
[----:B------:R-:W-:Y:S01]  /*09a0*/  FFMA R21, R29, R21, R40 ;  /* 0x000000151d157223 */ /* 0x000fe20000000028 */
[----:B------:R-:W-:Y:S01]  /*09b0*/  FFMA R33, R33, R5, R32 ;  /* 0x0000000521217223 */ /* 0x000fe20000000020 */
[C---:B------:R-:W-:Y:S01]  /*09c0*/  FFMA R9, R29.reuse, R9, R8 ;  /* 0x000000091d097223 */ /* 0x040fe20000000008 */
[----:B------:R-:W-:Y:S01]  /*09d0*/  FFMA R5, R29, R5, R4 ;  /* 0x000000051d057223 */ /* 0x000fe20000000004 */
[----:B------:R-:W-:Y:S01]  /*09e0*/  FFMA R40, R30, R22, R21 ;  /* 0x000000161e287223 */ /* 0x000fe20000000015 */
[----:B------:R-:W-:Y:S01]  /*09f0*/  FFMA R34, R34, R6, R33 ;  /* 0x0000000622227223 */ /* 0x000fe20000000021 */
[C---:B------:R-:W-:Y:S01]  /*0a00*/  FFMA R10, R30.reuse, R10, R9 ;  /* 0x0000000a1e0a7223 */ /* 0x040fe20000000009 */
[----:B------:R-:W-:Y:S01]  /*0a10*/  FFMA R6, R30, R6, R5 ;  /* 0x000000061e067223 */ /* 0x000fe20000000005 */
[----:B------:R-:W-:-:S02]  /*0a20*/  FFMA R40, R31, R23, R40 ;  /* 0x000000171f287223 */ /* 0x000fc40000000028 */
[----:B------:R-:W1:Y:S01]  /*0a30*/  LDS.128 R20, [R37+0x70] ;  /* 0x0000700025147984 */ /* 0x000e620000000c00 */
[-C--:B------:R-:W-:Y:S01]  /*0a40*/  FFMA R28, R35, R11.reuse, R28 ;  /* 0x0000000b231c7223 */ /* 0x080fe2000000001c */
[----:B------:R-:W-:Y:S01]  /*0a50*/  FFMA R29, R31, R11, R10 ;  /* 0x0000000b1f1d7223 */ /* 0x000fe2000000000a */
[-C--:B------:R-:W-:Y:S01]  /*0a60*/  FFMA R35, R35, R7.reuse, R34 ;  /* 0x0000000723237223 */ /* 0x080fe20000000022 */
[----:B------:R-:W-:Y:S01]  /*0a70*/  FFMA R31, R31, R7, R6 ;  /* 0x000000071f1f7223 */ /* 0x000fe20000000006 */
[C---:B0-----:R-:W-:Y:S01]  /*0a80*/  FFMA R4, R12.reuse, R16, R39 ;  /* 0x000000100c047223 */ /* 0x041fe20000000027 */
[----:B------:R-:W-:-:S03]  /*0a90*/  FFMA R8, R12, R24, R41 ;  /* 0x000000180c087223 */ /* 0x000fc60000000029 */
[C---:B------:R-:W-:Y:S01]  /*0aa0*/  FFMA R33, R13.reuse, R17, R4 ;  /* 0x000000110d217223 */ /* 0x040fe20000000004 */
[----:B------:R-:W-:Y:S01]  /*0ab0*/  FFMA R39, R13, R25, R8 ;  /* 0x000000190d277223 */ /* 0x000fe20000000008 */
[----:B------:R-:W0:Y:S04]  /*0ac0*/  LDS.128 R4, [R36+0xb0] ;  /* 0x0000b00024047984 */ /* 0x000e280000000c00 */
[----:B------:R-:W2:Y:S01]  /*0ad0*/  LDS.128 R8, [R36+0xf0] ;  /* 0x0000f00024087984 */ /* 0x000ea20000000c00 */
[C---:B-1----:R-:W-:Y:S01]  /*0ae0*/  FFMA R40, R20.reuse, R16, R40 ;  /* 0x0000001014287223 */ /* 0x042fe20000000028 */
[----:B------:R-:W-:Y:S01]  /*0af0*/  IADD3 R3, PT, PT, R3, 0x1, RZ ;  /* 0x0000000103037810 */ /* 0x000fe20007ffe0ff */
[----:B------:R-:W-:Y:S02]  /*0b00*/  FFMA R42, R20, R24, R42 ;  /* 0x00000018142a7223 */ /* 0x000fe4000000002a */
[----:B------:R-:W-:Y:S01]  /*0b10*/  FFMA R17, R21, R17, R40 ;  /* 0x0000001115117223 */ /* 0x000fe20000000028 */
[----:B------:R-:W-:Y:S01]  /*0b20*/  ISETP.NE.AND P0, PT, R3, 0x20, PT ;  /* 0x000000200300780c */ /* 0x000fe20003f05270 */
[----:B------:R-:W-:-:S02]  /*0b30*/  FFMA R24, R14, R18, R33 ;  /* 0x000000120e187223 */ /* 0x000fc40000000021 */
[----:B------:R-:W-:Y:S01]  /*0b40*/  FFMA R18, R22, R18, R17 ;  /* 0x0000001216127223 */ /* 0x000fe20000000011 */
[----:B------:R-:W-:Y:S01]  /*0b50*/  FFMA R25, R21, R25, R42 ;  /* 0x0000001915197223 */ /* 0x000fe2000000002a */
[----:B------:R-:W-:-:S03]  /*0b60*/  FFMA R16, R14, R26, R39 ;  /* 0x0000001a0e107223 */ /* 0x000fc60000000027 */
[----:B------:R-:W-:Y:S01]  /*0b70*/  FFMA R30, R22, R26, R25 ;  /* 0x0000001a161e7223 */ /* 0x000fe20000000019 */
[----:B------:R-:W-:Y:S01]  /*0b80*/  FFMA R25, R15, R27, R16 ;  /* 0x0000001b0f197223 */ /* 0x000fe20000000010 */
[-C--:B------:R-:W-:Y:S01]  /*0b90*/  FFMA R26, R23, R19.reuse, R18 ;  /* 0x00000013171a7223 */ /* 0x080fe20000000012 */
[----:B------:R-:W-:Y:S01]  /*0ba0*/  FFMA R24, R15, R19, R24 ;  /* 0x000000130f187223 */ /* 0x000fe20000000018 */
[----:B------:R-:W-:Y:S01]  /*0bb0*/  FFMA R27, R23, R27, R30 ;  /* 0x0000001b171b7223 */ /* 0x000fe2000000001e */
[-C--:B0-----:R-:W-:Y:S01]  /*0bc0*/  FFMA R28, R12, R4.reuse, R28 ;  /* 0x000000040c1c7223 */ /* 0x081fe2000000001c */
[----:B------:R-:W-:Y:S01]  /*0bd0*/  FFMA R4, R20, R4, R29 ;  /* 0x0000000414047223 */ /* 0x000fe2000000001d */
[-C--:B--2---:R-:W-:Y:S01]  /*0be0*/  FFMA R12, R12, R8.reuse, R35 ;  /* 0x000000080c0c7223 */ /* 0x084fe20000000023 */
[----:B------:R-:W-:Y:S01]  /*0bf0*/  FFMA R8, R20, R8, R31 ;  /* 0x0000000814087223 */ /* 0x000fe2000000001f */
[-C--:B------:R-:W-:Y:S01]  /*0c00*/  FFMA R17, R13, R5.reuse, R28 ;  /* 0x000000050d117223 */ /* 0x080fe2000000001c */
        /* <DEDUP_REMOVED lines=11> */
[----:B------:R-:W-:Y:S06]  /*0cc0*/  @P0 BRA `(.L_x_0) ;  /* 0xfffffff400180947 */ /* 0x000fec000383ffff */
[----:B------:R-:W0:Y:S01]  /*0cd0*/  S2R R6, SR_TID.X ;  /* 0x0000000000067919 */ /* 0x000e220000002100 */
[----:B------:R-:W1:Y:S01]  /*0ce0*/  LDC.64 R4, c[0x0][0x390] ;  /* 0x0000e400ff047b82 */ /* 0x000e620000000a00 */
[----:B------:R-:W-:Y:S02]  /*0cf0*/  LEA R3, R2, R0, 0x8 ;  /* 0x0000000002037211 */ /* 0x000fe400078e40ff */
[----:B0-----:R-:W-:-:S04]  /*0d00*/  SHF.L.U32 R6, R6, 0x2, RZ ;  /* 0x0000000206067819 */ /* 0x001fc800000006ff */
[----:B------:R-:W-:-:S05]  /*0d10*/  LEA R3, R3, R6, 0x4 ;  /* 0x0000000603037211 */ /* 0x000fca00078e20ff */
[----:B-1----:R-:W-:-:S05]  /*0d20*/  IMAD.WIDE.U32 R2, R3, 0x4, R4 ;  /* 0x0000000403027825 */ /* 0x002fca00078e0004 */
[----:B------:R-:W-:Y:S04]  /*0d30*/  STG.E desc[UR8][R2.64], R24 ;  /* 0x0000001802007986 */ /* 0x000fe8000c101908 */
[----:B------:R-:W-:Y:S04]  /*0d40*/  STG.E desc[UR8][R2.64+0x4], R25 ;  /* 0x0000041902007986 */ /* 0x000fe8000c101908 */
[----:B------:R-:W-:Y:S04]  /*0d50*/  STG.E desc[UR8][R2.64+0x8], R20 ;  /* 0x0000081402007986 */ /* 0x000fe8000c101908 */
[----:B------:R-:W-:Y:S04]  /*0d60*/  STG.E desc[UR8][R2.64+0xc], R22 ;  /* 0x00000c1602007986 */ /* 0x000fe8000c101908 */
[----:B------:R-:W-:Y:S04]  /*0d70*/  STG.E desc[UR8][R2.64+0x2000], R26 ;  /* 0x0020001a02007986 */ /* 0x000fe8000c101908 */
[----:B------:R-:W-:Y:S04]  /*0d80*/  STG.E desc[UR8][R2.64+0x2004], R27 ;  /* 0x0020041b02007986 */ /* 0x000fe8000c101908 */
[----:B------:R-:W-:Y:S04]  /*0d90*/  STG.E desc[UR8][R2.64+0x2008], R21 ;  /* 0x0020081502007986 */ /* 0x000fe8000c101908 */
[----:B------:R-:W-:Y:S01]  /*0da0*/  STG.E desc[UR8][R2.64+0x200c], R23 ;  /* 0x00200c1702007986 */ /* 0x000fe2000c101908 */
[----:B------:R-:W-:Y:S05]  /*0db0*/  EXIT ;  /* 0x000000000000794d */ /* 0x000fea0003800000 */
.L_x_1:
[----:B------:R-:W-:-:S00]  /*0dc0*/  BRA `(.L_x_1) ;  /* 0xfffffffc00fc7947 */ /* 0x000fc0000383ffff */
[----:B------:R-:W-:-:S00]  /*0dd0*/  NOP ;  /* 0x0000000000007918 */ /* 0x000fc00000000000 */
        /* <DEDUP_REMOVED lines=10> */
.L_x_2:


//--------------------- .nv.shared.default_function_kernel0 --------------------------
	.section	.nv.shared.default_function_kernel0,"aw",@nobits
	.sectionflags	@""
	.align	4
.nv.shared.default_function_kernel0:
	.zero		3072


//--------------------- .nv.shared.reserved.0     --------------------------
	.section	.nv.shared.reserved.0,"aw",@nobits
	.weak		__nv_reservedSMEM_offset_0_alias
	.size		__nv_reservedSMEM_offset_0_alias, 0, 64
	.other		__nv_reservedSMEM_offset_0_alias,@"STO_CUDA_RESERVED_SHARED STV_DEFAULT"
__nv_reservedSMEM_offset_0_alias:
	.zero		0
	.zero		64


//--------------------- .nv.constant0.default_function_kernel0 --------------------------
	.section	.nv.constant0.default_function_kernel0,"a",@progbits
	.sectionflags	@""
	.align	4
.nv.constant0.default_function_kernel0:
	.zero		920


//--------------------- SYMBOLS --------------------------

	.type		.nv.reservedSmem.offset0,@object
	.size		.nv.reservedSmem.offset0,0x4
	.type		.nv.reservedSmem.cap,@object
	.size		.nv.reservedSmem.cap,0x4
